//
// Generated by NVIDIA NVVM Compiler
//
// Compiler Build ID: CL-36424714
// Cuda compilation tools, release 13.0, V13.0.88
// Based on NVVM 20.0.0
//

.version 9.0
.target sm_100
.address_size 64

	// .globl	_Z17timeBurningKernelPfS_fi

.visible .entry _Z17timeBurningKernelPfS_fi(
	.param .u64 .ptr .align 1 _Z17timeBurningKernelPfS_fi_param_0,
	.param .u64 .ptr .align 1 _Z17timeBurningKernelPfS_fi_param_1,
	.param .f32 _Z17timeBurningKernelPfS_fi_param_2,
	.param .u32 _Z17timeBurningKernelPfS_fi_param_3
)
{
	.reg .pred 	%p<3>;
	.reg .b32 	%r<10>;
	.reg .b32 	%f<7>;
	.reg .b64 	%rd<8>;

	ld.param.u64 	%rd3, [_Z17timeBurningKernelPfS_fi_param_0];
	ld.param.u64 	%rd4, [_Z17timeBurningKernelPfS_fi_param_1];
	ld.param.f32 	%f2, [_Z17timeBurningKernelPfS_fi_param_2];
	ld.param.u32 	%r4, [_Z17timeBurningKernelPfS_fi_param_3];
	mov.u32 	%r5, %ctaid.x;
	mov.u32 	%r6, %ntid.x;
	mov.u32 	%r7, %tid.x;
	mad.lo.s32 	%r1, %r5, %r6, %r7;
	setp.ge.s32 	%p1, %r1, %r4;
	@%p1 bra 	$L__BB0_3;
	cvta.to.global.u64 	%rd5, %rd3;
	cvta.to.global.u64 	%rd6, %rd4;
	mul.wide.s32 	%rd7, %r1, 4;
	add.s64 	%rd1, %rd5, %rd7;
	mul.f32 	%f1, %f2, %f2;
	add.s64 	%rd2, %rd6, %rd7;
	mov.b32 	%r9, 0;
$L__BB0_2:
	ld.global.f32 	%f3, [%rd1];
	add.f32 	%f4, %f1, %f3;
	st.global.f32 	[%rd2], %f4;
	ld.global.f32 	%f5, [%rd1];
	add.f32 	%f6, %f1, %f5;
	st.global.f32 	[%rd2], %f6;
	add.s32 	%r9, %r9, 2;
	setp.ne.s32 	%p2, %r9, 1050;
	@%p2 bra 	$L__BB0_2;
$L__BB0_3:
	ret;

}


// ===== COMPILED SASS (sm_100) =====

	.target	sm_100

	.elftype	@"ET_EXEC"


//--------------------- .note.nv.tkinfo           --------------------------
	.section	.note.nv.tkinfo,"",@"SHT_NOTE"
	.sectionflags	@"SHF_NOTE_NV_TKINFO"
	.tkinfo
        /*0018*/ 	.word	0x00000002
        /*0030*/ 	.string	""
        /*0030*/ 	.string	"ptxas"
        /*0030*/ 	.string	"Cuda compilation tools, release 13.0, V13.0.88"
        /*0030*/ 	.string	"Build cuda_13.0.r13.0/compiler.36424714_0"
        /*0030*/ 	.string	"-arch sm_100 -m 64 "



//--------------------- .note.nv.cuinfo           --------------------------
	.section	.note.nv.cuinfo,"",@"SHT_NOTE"
	.sectionflags	@"SHF_NOTE_NV_CUINFO"
        /*0018*/ 	.short	0x0002
        /*001a*/ 	.short	0x0064
        /*001c*/ 	.short	0x0082
	.zero		2


//--------------------- .nv.info                  --------------------------
	.section	.nv.info,"",@"SHT_CUDA_INFO"
	.align	4


	//----- nvinfo : EIATTR_REGCOUNT
	.align		4
        /*0000*/ 	.byte	0x04, 0x2f
        /*0002*/ 	.short	(.L_1 - .L_0)
	.align		4
.L_0:
        /*0004*/ 	.word	index@(_Z17timeBurningKernelPfS_fi)
        /*0008*/ 	.word	0x00000014


	//----- nvinfo : EIATTR_FRAME_SIZE
	.align		4
.L_1:
        /*000c*/ 	.byte	0x04, 0x11
        /*000e*/ 	.short	(.L_3 - .L_2)
	.align		4
.L_2:
        /*0010*/ 	.word	index@(_Z17timeBurningKernelPfS_fi)
        /*0014*/ 	.word	0x00000000


	//----- nvinfo : EIATTR_MIN_STACK_SIZE
	.align		4
.L_3:
        /*0018*/ 	.byte	0x04, 0x12
        /*001a*/ 	.short	(.L_5 - .L_4)
	.align		4
.L_4:
        /*001c*/ 	.word	index@(_Z17timeBurningKernelPfS_fi)
        /*0020*/ 	.word	0x00000000
.L_5:


//--------------------- .nv.compat                --------------------------
	.section	.nv.compat,"",@"SHT_CUDA_COMPAT_INFO"
	.align	4
        /*0000*/ 	.byte	0x02, 0x09, 0x00, 0x00, 0x02, 0x02, 0x01, 0x00, 0x02, 0x05, 0x05, 0x00, 0x03, 0x07, 0x01, 0x01
        /*0010*/ 	.byte	0x02, 0x03, 0x00, 0x00, 0x02, 0x06, 0x01, 0x00, 0x04, 0x0b, 0x08, 0x00, 0x09, 0x00, 0x00, 0x00
        /*0020*/ 	.byte	0x00, 0x00, 0x00, 0x00


//--------------------- .nv.info._Z17timeBurningKernelPfS_fi --------------------------
	.section	.nv.info._Z17timeBurningKernelPfS_fi,"",@"SHT_CUDA_INFO"
	.sectionflags	@""
	.align	4


	//----- nvinfo : EIATTR_CUDA_API_VERSION
	.align		4
        /*0000*/ 	.byte	0x04, 0x37
        /*0002*/ 	.short	(.L_7 - .L_6)
.L_6:
        /*0004*/ 	.word	0x00000082


	//----- nvinfo : EIATTR_KPARAM_INFO
	.align		4
.L_7:
        /*0008*/ 	.byte	0x04, 0x17
        /*000a*/ 	.short	(.L_9 - .L_8)
.L_8:
        /*000c*/ 	.word	0x00000000
        /*0010*/ 	.short	0x0003
        /*0012*/ 	.short	0x0014
        /*0014*/ 	.byte	0x00, 0xf0, 0x11, 0x00


	//----- nvinfo : EIATTR_KPARAM_INFO
	.align		4
.L_9:
        /*0018*/ 	.byte	0x04, 0x17
        /*001a*/ 	.short	(.L_11 - .L_10)
.L_10:
        /*001c*/ 	.word	0x00000000
        /*0020*/ 	.short	0x0002
        /*0022*/ 	.short	0x0010
        /*0024*/ 	.byte	0x00, 0xf0, 0x11, 0x00


	//----- nvinfo : EIATTR_KPARAM_INFO
	.align		4
.L_11:
        /*0028*/ 	.byte	0x04, 0x17
        /*002a*/ 	.short	(.L_13 - .L_12)
.L_12:
        /*002c*/ 	.word	0x00000000
        /*0030*/ 	.short	0x0001
        /*0032*/ 	.short	0x0008
        /*0034*/ 	.byte	0x00, 0xf5, 0x21, 0x00


	//----- nvinfo : EIATTR_KPARAM_INFO
	.align		4
.L_13:
        /*0038*/ 	.byte	0x04, 0x17
        /*003a*/ 	.short	(.L_15 - .L_14)
.L_14:
        /*003c*/ 	.word	0x00000000
        /*0040*/ 	.short	0x0000
        /*0042*/ 	.short	0x0000
        /*0044*/ 	.byte	0x00, 0xf5, 0x21, 0x00


	//----- nvinfo : EIATTR_SPARSE_MMA_MASK
	.align		4
.L_15:
        /*0048*/ 	.byte	0x03, 0x50
        /*004a*/ 	.short	0x0000


	//----- nvinfo : EIATTR_MAXREG_COUNT
	.align		4
        /*004c*/ 	.byte	0x03, 0x1b
        /*004e*/ 	.short	0x00ff


	//----- nvinfo : EIATTR_MERCURY_ISA_VERSION
	.align		4
        /*0050*/ 	.byte	0x03, 0x5f
        /*0052*/ 	.short	0x0101


	//----- nvinfo : EIATTR_VRC_CTA_INIT_COUNT
	.align		4
        /*0054*/ 	.byte	0x02, 0x4a
	.zero		1
	.zero		1


	//----- nvinfo : EIATTR_EXIT_INSTR_OFFSETS
	.align		4
        /*0058*/ 	.byte	0x04, 0x1c
        /*005a*/ 	.short	(.L_17 - .L_16)


	//   ....[0]....
.L_16:
        /*005c*/ 	.word	0x00000070


	//   ....[1]....
        /*0060*/ 	.word	0x00001680


	//----- nvinfo : EIATTR_CBANK_PARAM_SIZE
	.align		4
.L_17:
        /*0064*/ 	.byte	0x03, 0x19
        /*0066*/ 	.short	0x0018


	//----- nvinfo : EIATTR_PARAM_CBANK
	.align		4
        /*0068*/ 	.byte	0x04, 0x0a
        /*006a*/ 	.short	(.L_19 - .L_18)
	.align		4
.L_18:
        /*006c*/ 	.word	index@(.nv.constant0._Z17timeBurningKernelPfS_fi)
        /*0070*/ 	.short	0x0380
        /*0072*/ 	.short	0x0018


	//----- nvinfo : EIATTR_SW_WAR
	.align		4
.L_19:
        /*0074*/ 	.byte	0x04, 0x36
        /*0076*/ 	.short	(.L_21 - .L_20)
.L_20:
        /*0078*/ 	.word	0x00000008
.L_21:


//--------------------- .nv.callgraph             --------------------------
	.section	.nv.callgraph,"",@"SHT_CUDA_CALLGRAPH"
	.align	4
	.sectionentsize	8
	.align		4
        /*0000*/ 	.word	0x00000000
	.align		4
        /*0004*/ 	.word	0xffffffff
	.align		4
        /*0008*/ 	.word	0x00000000
	.align		4
        /*000c*/ 	.word	0xfffffffe
	.align		4
        /*0010*/ 	.word	0x00000000
	.align		4
        /*0014*/ 	.word	0xfffffffd
	.align		4
        /*0018*/ 	.word	0x00000000
	.align		4
        /*001c*/ 	.word	0xfffffffc


//--------------------- .text._Z17timeBurningKernelPfS_fi --------------------------
	.section	.text._Z17timeBurningKernelPfS_fi,"ax",@progbits
	.align	128
        .global         _Z17timeBurningKernelPfS_fi
        .type           _Z17timeBurningKernelPfS_fi,@function
        .size           _Z17timeBurningKernelPfS_fi,(.L_x_2 - _Z17timeBurningKernelPfS_fi)
        .other          _Z17timeBurningKernelPfS_fi,@"STO_CUDA_ENTRY STV_DEFAULT"
_Z17timeBurningKernelPfS_fi:
.text._Z17timeBurningKernelPfS_fi:
[----:B------:R-:W-:Y:S01]  /*0000*/  LDC R1, c[0x0][0x37c] ;  /* 0x0000df00ff017b82 */ /* 0x000fe20000000800 */
[----:B------:R-:W0:Y:S07]  /*0010*/  S2R R0, SR_TID.X ;  /* 0x0000000000007919 */ /* 0x000e2e0000002100 */
[----:B------:R-:W0:Y:S01]  /*0020*/  S2UR UR4, SR_CTAID.X ;  /* 0x00000000000479c3 */ /* 0x000e220000002500 */
[----:B------:R-:W1:Y:S07]  /*0030*/  LDCU UR5, c[0x0][0x394] ;  /* 0x00007280ff0577ac */ /* 0x000e6e0008000800 */
[----:B------:R-:W0:Y:S02]  /*0040*/  LDC R7, c[0x0][0x360] ;  /* 0x0000d800ff077b82 */ /* 0x000e240000000800 */
[----:B0-----:R-:W-:-:S05]  /*0050*/  IMAD R7, R7, UR4, R0 ;  /* 0x0000000407077c24 */ /* 0x001fca000f8e0200 */
[----:B-1----:R-:W-:-:S13]  /*0060*/  ISETP.GE.AND P0, PT, R7, UR5, PT ;  /* 0x0000000507007c0c */ /* 0x002fda000bf06270 */
[----:B------:R-:W-:Y:S05]  /*0070*/  @P0 EXIT ;  /* 0x000000000000094d */ /* 0x000fea0003800000 */
[----:B------:R-:W0:Y:S01]  /*0080*/  LDC.64 R2, c[0x0][0x380] ;  /* 0x0000e000ff027b82 */ /* 0x000e220000000a00 */
[----:B------:R-:W1:Y:S07]  /*0090*/  LDCU.64 UR6, c[0x0][0x358] ;  /* 0x00006b00ff0677ac */ /* 0x000e6e0008000a00 */
[----:B------:R-:W2:Y:S08]  /*00a0*/  LDC.64 R4, c[0x0][0x388] ;  /* 0x0000e200ff047b82 */ /* 0x000eb00000000a00 */
[----:B------:R-:W3:Y:S01]  /*00b0*/  LDC R0, c[0x0][0x390] ;  /* 0x0000e400ff007b82 */ /* 0x000ee20000000800 */
[----:B0-----:R-:W-:-:S05]  /*00c0*/  IMAD.WIDE R2, R7, 0x4, R2 ;  /* 0x0000000407027825 */ /* 0x001fca00078e0202 */
[----:B-1----:R-:W3:Y:S01]  /*00d0*/  LDG.E R9, desc[UR6][R2.64] ;  /* 0x0000000602097981 */ /* 0x002ee2000c1e1900 */
[----:B--2---:R-:W-:-:S04]  /*00e0*/  IMAD.WIDE R4, R7, 0x4, R4 ;  /* 0x0000000407047825 */ /* 0x004fc800078e0204 */
[----:B---3--:R-:W-:-:S05]  /*00f0*/  FFMA R9, R0, R0, R9 ;  /* 0x0000000000097223 */ /* 0x008fca0000000009 */
[----:B------:R0:W-:Y:S04]  /*0100*/  STG.E desc[UR6][R4.64], R9 ;  /* 0x0000000904007986 */ /* 0x0001e8000c101906 */
[----:B------:R-:W2:Y:S02]  /*0110*/  LDG.E R7, desc[UR6][R2.64] ;  /* 0x0000000602077981 */ /* 0x000ea4000c1e1900 */
[----:B--2---:R-:W-:-:S05]  /*0120*/  FFMA R7, R0, R0, R7 ;  /* 0x0000000000077223 */ /* 0x004fca0000000007 */
[----:B------:R1:W-:Y:S04]  /*0130*/  STG.E desc[UR6][R4.64], R7 ;  /* 0x0000000704007986 */ /* 0x0003e8000c101906 */
[----:B------:R-:W2:Y:S02]  /*0140*/  LDG.E R11, desc[UR6][R2.64] ;  /* 0x00000006020b7981 */ /* 0x000ea4000c1e1900 */
[----:B--2---:R-:W-:-:S05]  /*0150*/  FFMA R11, R0, R0, R11 ;  /* 0x00000000000b7223 */ /* 0x004fca000000000b */
[----:B------:R2:W-:Y:S04]  /*0160*/  STG.E desc[UR6][R4.64], R11 ;  /* 0x0000000b04007986 */ /* 0x0005e8000c101906 */
[----:B------:R-:W3:Y:S02]  /*0170*/  LDG.E R13, desc[UR6][R2.64] ;  /* 0x00000006020d7981 */ /* 0x000ee4000c1e1900 */
[----:B---3--:R-:W-:-:S05]  /*0180*/  FFMA R13, R0, R0, R13 ;  /* 0x00000000000d7223 */ /* 0x008fca000000000d */
[----:B------:R3:W-:Y:S04]  /*0190*/  STG.E desc[UR6][R4.64], R13 ;  /* 0x0000000d04007986 */ /* 0x0007e8000c101906 */
[----:B------:R-:W4:Y:S02]  /*01a0*/  LDG.E R15, desc[UR6][R2.64] ;  /* 0x00000006020f7981 */ /* 0x000f24000c1e1900 */
[----:B----4-:R-:W-:-:S05]  /*01b0*/  FFMA R15, R0, R0, R15 ;  /* 0x00000000000f7223 */ /* 0x010fca000000000f */
[----:B------:R4:W-:Y:S04]  /*01c0*/  STG.E desc[UR6][R4.64], R15 ;  /* 0x0000000f04007986 */ /* 0x0009e8000c101906 */
[----:B0-----:R-:W5:Y:S02]  /*01d0*/  LDG.E R9, desc[UR6][R2.64] ;  /* 0x0000000602097981 */ /* 0x001f64000c1e1900 */
[----:B-----5:R-:W-:-:S05]  /*01e0*/  FFMA R9, R0, R0, R9 ;  /* 0x0000000000097223 */ /* 0x020fca0000000009 */
[----:B------:R0:W-:Y:S04]  /*01f0*/  STG.E desc[UR6][R4.64], R9 ;  /* 0x0000000904007986 */ /* 0x0001e8000c101906 */
[----:B-1----:R-:W5:Y:S02]  /*0200*/  LDG.E R7, desc[UR6][R2.64] ;  /* 0x0000000602077981 */ /* 0x002f64000c1e1900 */
[----:B-----5:R-:W-:-:S05]  /*0210*/  FFMA R7, R0, R0, R7 ;  /* 0x0000000000077223 */ /* 0x020fca0000000007 */
[----:B------:R0:W-:Y:S04]  /*0220*/  STG.E desc[UR6][R4.64], R7 ;  /* 0x0000000704007986 */ /* 0x0001e8000c101906 */
[----:B--2---:R-:W2:Y:S02]  /*0230*/  LDG.E R11, desc[UR6][R2.64] ;  /* 0x00000006020b7981 */ /* 0x004ea4000c1e1900 */
[----:B--2---:R-:W-:-:S05]  /*0240*/  FFMA R11, R0, R0, R11 ;  /* 0x00000000000b7223 */ /* 0x004fca000000000b */
[----:B------:R0:W-:Y:S04]  /*0250*/  STG.E desc[UR6][R4.64], R11 ;  /* 0x0000000b04007986 */ /* 0x0001e8000c101906 */
[----:B---3--:R-:W2:Y:S02]  /*0260*/  LDG.E R13, desc[UR6][R2.64] ;  /* 0x00000006020d7981 */ /* 0x008ea4000c1e1900 */
[----:B--2---:R-:W-:-:S05]  /*0270*/  FFMA R13, R0, R0, R13 ;  /* 0x00000000000d7223 */ /* 0x004fca000000000d */
[----:B------:R0:W-:Y:S04]  /*0280*/  STG.E desc[UR6][R4.64], R13 ;  /* 0x0000000d04007986 */ /* 0x0001e8000c101906 */
[----:B----4-:R-:W2:Y:S01]  /*0290*/  LDG.E R15, desc[UR6][R2.64] ;  /* 0x00000006020f7981 */ /* 0x010ea2000c1e1900 */
[----:B------:R-:W-:Y:S01]  /*02a0*/  UMOV UR4, 0xa ;  /* 0x0000000a00047882 */ /* 0x000fe20000000000 */
[----:B--2---:R-:W-:-:S05]  /*02b0*/  FFMA R15, R0, R0, R15 ;  /* 0x00000000000f7223 */ /* 0x004fca000000000f */
[----:B------:R0:W-:Y:S02]  /*02c0*/  STG.E desc[UR6][R4.64], R15 ;  /* 0x0000000f04007986 */ /* 0x0001e4000c101906 */
.L_x_0:
[----:B0-2---:R-:W2:Y:S02]  /*02d0*/  LDG.E R7, desc[UR6][R2.64] ;  /* 0x0000000602077981 */ /* 0x005ea4000c1e1900 */
[----:B--2---:R-:W-:-:S05]  /*02e0*/  FFMA R7, R0, R0, R7 ;  /* 0x0000000000077223 */ /* 0x004fca0000000007 */
        /* <DEDUP_REMOVED lines=22> */
[----:B---3--:R-:W3:Y:S02]  /*0450*/  LDG.E R13, desc[UR6][R2.64] ;  /* 0x00000006020d7981 */ /* 0x008ee4000c1e1900 */
[----:B---3--:R-:W-:-:S05]  /*0460*/  FFMA R13, R0, R0, R13 ;  /* 0x00000000000d7223 */ /* 0x008fca000000000d */
[----:B------:R3:W-:Y:S04]  /*0470*/  STG.E desc[UR6][R4.64], R13 ;  /* 0x0000000d04007986 */ /* 0x0007e8000c101906 */
[----:B----4-:R-:W4:Y:S02]  /*0480*/  LDG.E R15, desc[UR6][R2.64] ;  /* 0x00000006020f7981 */ /* 0x010f24000c1e1900 */
        /* <DEDUP_REMOVED lines=262> */
[----:B------:R-:W-:Y:S04]  /*14f0*/  STG.E desc[UR6][R4.64], R9 ;  /* 0x0000000904007986 */ /* 0x000fe8000c101906 */
[----:B--2---:R-:W2:Y:S02]  /*1500*/  LDG.E R11, desc[UR6][R2.64] ;  /* 0x00000006020b7981 */ /* 0x004ea4000c1e1900 */
[----:B--2---:R-:W-:-:S05]  /*1510*/  FFMA R11, R0, R0, R11 ;  /* 0x00000000000b7223 */ /* 0x004fca000000000b */
[----:B------:R1:W-:Y:S04]  /*1520*/  STG.E desc[UR6][R4.64], R11 ;  /* 0x0000000b04007986 */ /* 0x0003e8000c101906 */
[----:B---3--:R-:W2:Y:S02]  /*1530*/  LDG.E R13, desc[UR6][R2.64] ;  /* 0x00000006020d7981 */ /* 0x008ea4000c1e1900 */
[----:B--2---:R-:W-:-:S05]  /*1540*/  FFMA R13, R0, R0, R13 ;  /* 0x00000000000d7223 */ /* 0x004fca000000000d */
[----:B------:R2:W-:Y:S04]  /*1550*/  STG.E desc[UR6][R4.64], R13 ;  /* 0x0000000d04007986 */ /* 0x0005e8000c101906 */
[----:B----4-:R-:W3:Y:S02]  /*1560*/  LDG.E R15, desc[UR6][R2.64] ;  /* 0x00000006020f7981 */ /* 0x010ee4000c1e1900 */
[----:B---3--:R-:W-:-:S05]  /*1570*/  FFMA R15, R0, R0, R15 ;  /* 0x00000000000f7223 */ /* 0x008fca000000000f */
[----:B------:R2:W-:Y:S04]  /*1580*/  STG.E desc[UR6][R4.64], R15 ;  /* 0x0000000f04007986 */ /* 0x0005e8000c101906 */
[----:B0-----:R-:W3:Y:S02]  /*1590*/  LDG.E R7, desc[UR6][R2.64] ;  /* 0x0000000602077981 */ /* 0x001ee4000c1e1900 */
[----:B---3--:R-:W-:-:S05]  /*15a0*/  FFMA R17, R0, R0, R7 ;  /* 0x0000000000117223 */ /* 0x008fca0000000007 */
[----:B------:R2:W-:Y:S04]  /*15b0*/  STG.E desc[UR6][R4.64], R17 ;  /* 0x0000001104007986 */ /* 0x0005e8000c101906 */
[----:B------:R-:W1:Y:S02]  /*15c0*/  LDG.E R7, desc[UR6][R2.64] ;  /* 0x0000000602077981 */ /* 0x000e64000c1e1900 */
[----:B-1----:R-:W-:-:S05]  /*15d0*/  FFMA R11, R0, R0, R7 ;  /* 0x00000000000b7223 */ /* 0x002fca0000000007 */
[----:B------:R2:W-:Y:S04]  /*15e0*/  STG.E desc[UR6][R4.64], R11 ;  /* 0x0000000b04007986 */ /* 0x0005e8000c101906 */
[----:B------:R-:W3:Y:S02]  /*15f0*/  LDG.E R7, desc[UR6][R2.64] ;  /* 0x0000000602077981 */ /* 0x000ee4000c1e1900 */
[----:B---3--:R-:W-:-:S05]  /*1600*/  FFMA R7, R0, R0, R7 ;  /* 0x0000000000077223 */ /* 0x008fca0000000007 */
[----:B------:R2:W-:Y:S04]  /*1610*/  STG.E desc[UR6][R4.64], R7 ;  /* 0x0000000704007986 */ /* 0x0005e8000c101906 */
[----:B------:R-:W3:Y:S01]  /*1620*/  LDG.E R9, desc[UR6][R2.64] ;  /* 0x0000000602097981 */ /* 0x000ee2000c1e1900 */
[----:B------:R-:W-:-:S04]  /*1630*/  UIADD3 UR4, UPT, UPT, UR4, 0x68, URZ ;  /* 0x0000006804047890 */ /* 0x000fc8000fffe0ff */
[----:B------:R-:W-:Y:S01]  /*1640*/  UISETP.NE.AND UP0, UPT, UR4, 0x41a, UPT ;  /* 0x0000041a0400788c */ /* 0x000fe2000bf05270 */
[----:B---3--:R-:W-:-:S05]  /*1650*/  FFMA R9, R0, R0, R9 ;  /* 0x0000000000097223 */ /* 0x008fca0000000009 */
[----:B------:R2:W-:Y:S03]  /*1660*/  STG.E desc[UR6][R4.64], R9 ;  /* 0x0000000904007986 */ /* 0x0005e6000c101906 */
[----:B------:R-:W-:Y:S05]  /*1670*/  BRA.U UP0, `(.L_x_0) ;  /* 0xffffffed00147547 */ /* 0x000fea000b83ffff */
[----:B------:R-:W-:Y:S05]  /*1680*/  EXIT ;  /* 0x000000000000794d */ /* 0x000fea0003800000 */
.L_x_1:
[----:B------:R-:W-:-:S00]  /*1690*/  BRA `(.L_x_1) ;  /* 0xfffffffc00fc7947 */ /* 0x000fc0000383ffff */
[----:B------:R-:W-:-:S00]  /*16a0*/  NOP ;  /* 0x0000000000007918 */ /* 0x000fc00000000000 */
        /* <DEDUP_REMOVED lines=13> */
.L_x_2:


//--------------------- .nv.shared.reserved.0     --------------------------
	.section	.nv.shared.reserved.0,"aw",@nobits
	.weak		__nv_reservedSMEM_offset_0_alias
	.size		__nv_reservedSMEM_offset_0_alias, 0, 64
	.other		__nv_reservedSMEM_offset_0_alias,@"STO_CUDA_RESERVED_SHARED STV_DEFAULT"
__nv_reservedSMEM_offset_0_alias:
	.zero		0
	.zero		64


//--------------------- .nv.constant0._Z17timeBurningKernelPfS_fi --------------------------
	.section	.nv.constant0._Z17timeBurningKernelPfS_fi,"a",@progbits
	.sectionflags	@""
	.align	4
.nv.constant0._Z17timeBurningKernelPfS_fi:
	.zero		920


//--------------------- SYMBOLS --------------------------

	.type		.nv.reservedSmem.offset0,@object
	.size		.nv.reservedSmem.offset0,0x4
